	.headerflags	@"EF_CUDA_TEXMODE_UNIFIED EF_CUDA_64BIT_ADDRESS EF_CUDA_ACCELERATORS EF_CUDA_SM90 EF_CUDA_VIRTUAL_SM(EF_CUDA_SM90)"
	.elftype	@"ET_EXEC"


//--------------------- .nv.info                  --------------------------
	.section	.nv.info,"",@"SHT_CUDA_INFO"
	.align	4


	//----- nvinfo : EIATTR_REGCOUNT
	.align		4
        /*0000*/ 	.byte	0x04, 0x2f
        /*0002*/ 	.short	(.L_1 - .L_0)
	.align		4
.L_0:
        /*0004*/ 	.word	index@(triton_mm)
        /*0008*/ 	.word	0x00000060


	//----- nvinfo : EIATTR_MIN_STACK_SIZE
	.align		4
.L_1:
        /*000c*/ 	.byte	0x04, 0x12
        /*000e*/ 	.short	(.L_3 - .L_2)
	.align		4
.L_2:
        /*0010*/ 	.word	index@(triton_mm)
        /*0014*/ 	.word	0x00000000


	//----- nvinfo : EIATTR_FRAME_SIZE
	.align		4
.L_3:
        /*0018*/ 	.byte	0x04, 0x11
        /*001a*/ 	.short	(.L_5 - .L_4)
	.align		4
.L_4:
        /*001c*/ 	.word	index@(triton_mm)
        /*0020*/ 	.word	0x00000000


	//----- nvinfo : EIATTR_MIN_STACK_SIZE
	.align		4
.L_5:
        /*0024*/ 	.byte	0x04, 0x12
        /*0026*/ 	.short	(.L_7 - .L_6)
	.align		4
.L_6:
        /*0028*/ 	.word	index@(triton_mm)
        /*002c*/ 	.word	0x00000000
.L_7:


//--------------------- .nv.info.triton_mm        --------------------------
	.section	.nv.info.triton_mm,"",@"SHT_CUDA_INFO"
	.sectionflags	@""
	.align	4


	//----- nvinfo : EIATTR_CUDA_API_VERSION
	.align		4
        /*0000*/ 	.byte	0x04, 0x37
        /*0002*/ 	.short	(.L_9 - .L_8)
.L_8:
        /*0004*/ 	.word	0x0000007c


	//----- nvinfo : EIATTR_KPARAM_INFO
	.align		4
.L_9:
        /*0008*/ 	.byte	0x04, 0x17
        /*000a*/ 	.short	(.L_11 - .L_10)
.L_10:
        /*000c*/ 	.word	0x00000000
        /*0010*/ 	.short	0x0003
        /*0012*/ 	.short	0x0018
        /*0014*/ 	.byte	0x00, 0xf0, 0x11, 0x00


	//----- nvinfo : EIATTR_KPARAM_INFO
	.align		4
.L_11:
        /*0018*/ 	.byte	0x04, 0x17
        /*001a*/ 	.short	(.L_13 - .L_12)
.L_12:
        /*001c*/ 	.word	0x00000000
        /*0020*/ 	.short	0x0002
        /*0022*/ 	.short	0x0010
        /*0024*/ 	.byte	0x00, 0xf0, 0x21, 0x00


	//----- nvinfo : EIATTR_KPARAM_INFO
	.align		4
.L_13:
        /*0028*/ 	.byte	0x04, 0x17
        /*002a*/ 	.short	(.L_15 - .L_14)
.L_14:
        /*002c*/ 	.word	0x00000000
        /*0030*/ 	.short	0x0001
        /*0032*/ 	.short	0x0008
        /*0034*/ 	.byte	0x00, 0xf0, 0x21, 0x00


	//----- nvinfo : EIATTR_KPARAM_INFO
	.align		4
.L_15:
        /*0038*/ 	.byte	0x04, 0x17
        /*003a*/ 	.short	(.L_17 - .L_16)
.L_16:
        /*003c*/ 	.word	0x00000000
        /*0040*/ 	.short	0x0000
        /*0042*/ 	.short	0x0000
        /*0044*/ 	.byte	0x00, 0xf0, 0x21, 0x00


	//----- nvinfo : EIATTR_SPARSE_MMA_MASK
	.align		4
.L_17:
        /*0048*/ 	.byte	0x03, 0x50
        /*004a*/ 	.short	0x0000


	//----- nvinfo : EIATTR_MAXREG_COUNT
	.align		4
        /*004c*/ 	.byte	0x03, 0x1b
        /*004e*/ 	.short	0x00ff


	//----- nvinfo : EIATTR_COOP_GROUP_MASK_REGIDS
	.align		4
        /*0050*/ 	.byte	0x04, 0x29
        /*0052*/ 	.short	(.L_19 - .L_18)


	//   ....[0]....
.L_18:
        /*0054*/ 	.word	0xffffffff


	//----- nvinfo : EIATTR_COOP_GROUP_INSTR_OFFSETS
	.align		4
.L_19:
        /*0058*/ 	.byte	0x04, 0x28
        /*005a*/ 	.short	(.L_21 - .L_20)


	//   ....[0]....
.L_20:
        /*005c*/ 	.word	0x00000e30


	//----- nvinfo : EIATTR_EXIT_INSTR_OFFSETS
	.align		4
.L_21:
        /*0060*/ 	.byte	0x04, 0x1c
        /*0062*/ 	.short	(.L_23 - .L_22)


	//   ....[0]....
.L_22:
        /*0064*/ 	.word	0x00000050


	//   ....[1]....
        /*0068*/ 	.word	0x00001950


	//   ....[2]....
        /*006c*/ 	.word	0x000019a0


	//----- nvinfo : EIATTR_MAX_THREADS
	.align		4
.L_23:
        /*0070*/ 	.byte	0x04, 0x05
        /*0072*/ 	.short	(.L_25 - .L_24)
.L_24:
        /*0074*/ 	.word	0x00000080
        /*0078*/ 	.word	0x00000001
        /*007c*/ 	.word	0x00000001


	//----- nvinfo : EIATTR_CBANK_PARAM_SIZE
	.align		4
.L_25:
        /*0080*/ 	.byte	0x03, 0x19
        /*0082*/ 	.short	0x001c


	//----- nvinfo : EIATTR_PARAM_CBANK
	.align		4
        /*0084*/ 	.byte	0x04, 0x0a
        /*0086*/ 	.short	(.L_27 - .L_26)
	.align		4
.L_26:
        /*0088*/ 	.word	index@(.nv.constant0.triton_mm)
        /*008c*/ 	.short	0x0210
        /*008e*/ 	.short	0x001c


	//----- nvinfo : EIATTR_SW_WAR
	.align		4
.L_27:
        /*0090*/ 	.byte	0x04, 0x36
        /*0092*/ 	.short	(.L_29 - .L_28)
.L_28:
        /*0094*/ 	.word	0x00000008
.L_29:


//--------------------- .nv.callgraph             --------------------------
	.section	.nv.callgraph,"",@"SHT_CUDA_CALLGRAPH"
	.align	4
	.sectionentsize	8
	.align		4
        /*0000*/ 	.word	0x00000000
	.align		4
        /*0004*/ 	.word	0xffffffff
	.align		4
        /*0008*/ 	.word	0x00000000
	.align		4
        /*000c*/ 	.word	0xfffffffe
	.align		4
        /*0010*/ 	.word	0x00000000
	.align		4
        /*0014*/ 	.word	0xfffffffd
	.align		4
        /*0018*/ 	.word	0x00000000
	.align		4
        /*001c*/ 	.word	0xfffffffc


//--------------------- .text.triton_mm           --------------------------
	.section	.text.triton_mm,"ax",@progbits
	.sectionflags	@"SHF_BARRIERS=1"
	.align	128
        .global         triton_mm
        .type           triton_mm,@function
        .size           triton_mm,(.L_x_2 - triton_mm)
        .other          triton_mm,@"STO_CUDA_ENTRY STV_DEFAULT"
triton_mm:
.text.triton_mm:
[----:B------:R-:W1:Y:S02]  /*0000*/  LDC R1, c[0x0][0x28] ;  /* 0x00000a00ff017b82 */ /* 0x000e640000000800 */
[----:B------:R-:W2:Y:S01]  /*0010*/  LDC R8, c[0x0][0x228] ;  /* 0x00008a00ff087b82 */ /* 0x000ea20000000800 */
[----:B------:R-:W-:-:S04]  /*0020*/  IMAD.MOV.U32 R3, RZ, RZ, 0xc00 ;  /* 0x00000c00ff037424 */ /* 0x000fc800078e00ff */
[----:B--2---:R-:W-:-:S05]  /*0030*/  IMAD R0, R8, R3, 0xc00000 ;  /* 0x00c0000008007424 */ /* 0x004fca00078e0203 */
[----:B------:R-:W-:-:S13]  /*0040*/  ISETP.NE.AND P0, PT, R0, RZ, PT ;  /* 0x000000ff0000720c */ /* 0x000fda0003f05270 */
[----:B------:R-:W-:Y:S05]  /*0050*/  @!P0 EXIT ;  /* 0x000000000000894d */ /* 0x000fea0003800000 */
[----:B------:R-:W2:Y:S01]  /*0060*/  S2R R12, SR_CTAID.X ;  /* 0x00000000000c7919 */ /* 0x000ea20000002500 */
[----:B------:R-:W-:Y:S01]  /*0070*/  VIADD R0, R8, 0x103f ;  /* 0x0000103f08007836 */ /* 0x000fe20000000000 */
[----:B------:R-:W3:Y:S01]  /*0080*/  S2UR UR14, SR_CgaCtaId ;  /* 0x00000000000e79c3 */ /* 0x000ee20000008800 */
[----:B------:R-:W-:Y:S01]  /*0090*/  UMOV UR4, 0x400 ;  /* 0x0000040000047882 */ /* 0x000fe20000000000 */
[----:B------:R-:W-:Y:S01]  /*00a0*/  ULDC.64 UR18, c[0x0][0x208] ;  /* 0x0000820000127ab9 */ /* 0x000fe20000000a00 */
[----:B------:R-:W-:Y:S01]  /*00b0*/  IMAD.MOV.U32 R93, RZ, RZ, -0x20 ;  /* 0xffffffe0ff5d7424 */ /* 0x000fe200078e00ff */
[----:B------:R-:W-:Y:S02]  /*00c0*/  SHF.R.S32.HI R3, RZ, 0x1f, R0 ;  /* 0x0000001fff037819 */ /* 0x000fe40000011400 */
[----:B------:R-:W-:Y:S02]  /*00d0*/  CS2R R38, SRZ ;  /* 0x0000000000267805 */ /* 0x000fe4000001ff00 */
[----:B------:R-:W-:-:S02]  /*00e0*/  CS2R R40, SRZ ;  /* 0x0000000000287805 */ /* 0x000fc4000001ff00 */
[----:B------:R-:W-:Y:S02]  /*00f0*/  CS2R R42, SRZ ;  /* 0x00000000002a7805 */ /* 0x000fe4000001ff00 */
[----:B------:R-:W-:Y:S01]  /*0100*/  LEA.HI R3, R3, R0, RZ, 0x6 ;  /* 0x0000000003037211 */ /* 0x000fe200078f30ff */
[----:B------:R-:W-:Y:S01]  /*0110*/  VIADD R0, R8, 0x1000 ;  /* 0x0000100008007836 */ /* 0x000fe20000000000 */
[----:B------:R-:W4:Y:S01]  /*0120*/  LDC.64 R30, c[0x0][0x218] ;  /* 0x00008600ff1e7b82 */ /* 0x000f220000000a00 */
[----:B------:R-:W-:Y:S02]  /*0130*/  CS2R R44, SRZ ;  /* 0x00000000002c7805 */ /* 0x000fe4000001ff00 */
[----:B------:R-:W-:Y:S02]  /*0140*/  CS2R R46, SRZ ;  /* 0x00000000002e7805 */ /* 0x000fe4000001ff00 */
[----:B------:R-:W-:Y:S02]  /*0150*/  CS2R R48, SRZ ;  /* 0x0000000000307805 */ /* 0x000fe4000001ff00 */
[----:B------:R-:W-:-:S02]  /*0160*/  IABS R21, R0 ;  /* 0x0000000000157213 */ /* 0x000fc40000000000 */
[----:B------:R-:W-:Y:S02]  /*0170*/  CS2R R50, SRZ ;  /* 0x0000000000327805 */ /* 0x000fe4000001ff00 */
[----:B------:R-:W-:Y:S02]  /*0180*/  CS2R R52, SRZ ;  /* 0x0000000000347805 */ /* 0x000fe4000001ff00 */
[----:B------:R-:W-:Y:S01]  /*0190*/  CS2R R54, SRZ ;  /* 0x0000000000367805 */ /* 0x000fe2000001ff00 */
[----:B------:R-:W5:Y:S01]  /*01a0*/  I2F.RP R10, R21 ;  /* 0x00000015000a7306 */ /* 0x000f620000209400 */
[----:B------:R-:W-:Y:S02]  /*01b0*/  CS2R R56, SRZ ;  /* 0x0000000000387805 */ /* 0x000fe4000001ff00 */
[----:B------:R-:W-:Y:S02]  /*01c0*/  CS2R R58, SRZ ;  /* 0x00000000003a7805 */ /* 0x000fe4000001ff00 */
[----:B------:R-:W-:-:S02]  /*01d0*/  CS2R R60, SRZ ;  /* 0x00000000003c7805 */ /* 0x000fc4000001ff00 */
[----:B------:R-:W-:Y:S02]  /*01e0*/  CS2R R62, SRZ ;  /* 0x00000000003e7805 */ /* 0x000fe4000001ff00 */
[----:B------:R-:W-:Y:S01]  /*01f0*/  CS2R R64, SRZ ;  /* 0x0000000000407805 */ /* 0x000fe2000001ff00 */
[----:B---3--:R-:W-:Y:S01]  /*0200*/  UPRMT UR14, UR14, 0x654, UR4 ;  /* 0x000006540e0e7896 */ /* 0x008fe20008000004 */
[----:B------:R-:W-:Y:S02]  /*0210*/  CS2R R66, SRZ ;  /* 0x0000000000427805 */ /* 0x000fe4000001ff00 */
[----:B------:R-:W-:Y:S02]  /*0220*/  CS2R R68, SRZ ;  /* 0x0000000000447805 */ /* 0x000fe4000001ff00 */
[----:B------:R-:W-:Y:S02]  /*0230*/  CS2R R70, SRZ ;  /* 0x0000000000467805 */ /* 0x000fe4000001ff00 */
[----:B------:R-:W-:-:S02]  /*0240*/  CS2R R72, SRZ ;  /* 0x0000000000487805 */ /* 0x000fc4000001ff00 */
[----:B------:R-:W-:Y:S01]  /*0250*/  CS2R R74, SRZ ;  /* 0x00000000004a7805 */ /* 0x000fe2000001ff00 */
[C---:B--2---:R-:W-:Y:S01]  /*0260*/  IMAD.HI R2, R12.reuse, 0x2aaaaaab, RZ ;  /* 0x2aaaaaab0c027827 */ /* 0x044fe200078e02ff */
[----:B------:R-:W-:Y:S02]  /*0270*/  ISETP.GE.AND P2, PT, R12, RZ, PT ;  /* 0x000000ff0c00720c */ /* 0x000fe40003f46270 */
[----:B------:R-:W-:Y:S01]  /*0280*/  CS2R R76, SRZ ;  /* 0x00000000004c7805 */ /* 0x000fe2000001ff00 */
[----:B-1---5:R-:W-:Y:S01]  /*0290*/  MUFU.RCP R10, R10 ;  /* 0x0000000a000a7308 */ /* 0x022fe20000001000 */
[----:B------:R-:W-:Y:S02]  /*02a0*/  CS2R R78, SRZ ;  /* 0x00000000004e7805 */ /* 0x000fe4000001ff00 */
[----:B------:R-:W-:Y:S02]  /*02b0*/  SHF.R.U32.HI R5, RZ, 0x1f, R2 ;  /* 0x0000001fff057819 */ /* 0x000fe40000011602 */
[----:B------:R-:W-:-:S02]  /*02c0*/  CS2R R80, SRZ ;  /* 0x0000000000507805 */ /* 0x000fc4000001ff00 */
[----:B------:R-:W-:Y:S02]  /*02d0*/  CS2R R82, SRZ ;  /* 0x0000000000527805 */ /* 0x000fe4000001ff00 */
[----:B------:R-:W-:Y:S02]  /*02e0*/  CS2R R84, SRZ ;  /* 0x0000000000547805 */ /* 0x000fe4000001ff00 */
[----:B------:R-:W-:Y:S02]  /*02f0*/  LEA.HI.SX32 R5, R2, R5, 0x1b ;  /* 0x0000000502057211 */ /* 0x000fe400078fdaff */
[----:B------:R-:W-:Y:S01]  /*0300*/  CS2R R86, SRZ ;  /* 0x0000000000567805 */ /* 0x000fe2000001ff00 */
[----:B------:R-:W-:Y:S01]  /*0310*/  UMOV UR15, 0x1 ;  /* 0x00000001000f7882 */ /* 0x000fe20000000000 */
[----:B------:R-:W-:Y:S01]  /*0320*/  UMOV UR6, 0xffffffff ;  /* 0xffffffff00067882 */ /* 0x000fe20000000000 */
[----:B------:R-:W-:Y:S01]  /*0330*/  UMOV UR4, URZ ;  /* 0x0000003f00047c82 */ /* 0x000fe20008000000 */
[----:B------:R-:W-:Y:S01]  /*0340*/  IMAD.SHL.U32 R4, R5, 0x8, RZ ;  /* 0x0000000805047824 */ /* 0x000fe200078e00ff */
[----:B------:R-:W-:Y:S01]  /*0350*/  UIADD3 UR17, UR14, 0x3000, URZ ;  /* 0x000030000e117890 */ /* 0x000fe2000fffe03f */
[----:B------:R-:W-:-:S03]  /*0360*/  UMOV UR5, URZ ;  /* 0x0000003f00057c82 */ /* 0x000fc60008000000 */
[----:B------:R-:W-:-:S04]  /*0370*/  LEA.HI.SX32 R3, R3, -R4, 0x1a ;  /* 0x8000000403037211 */ /* 0x000fc800078fd2ff */
[----:B------:R-:W-:-:S04]  /*0380*/  VIMNMX R6, R3, 0x8, PT ;  /* 0x0000000803067848 */ /* 0x000fc80003fe0100 */
[-C--:B------:R-:W-:Y:S02]  /*0390*/  IABS R14, R6.reuse ;  /* 0x00000006000e7213 */ /* 0x080fe40000000000 */
[----:B------:R-:W-:Y:S02]  /*03a0*/  IABS R8, R6 ;  /* 0x0000000600087213 */ /* 0x000fe40000000000 */
[----:B------:R-:W1:Y:S03]  /*03b0*/  I2F.RP R7, R14 ;  /* 0x0000000e00077306 */ /* 0x000e660000209400 */
[----:B------:R-:W-:-:S05]  /*03c0*/  IMAD.MOV R8, RZ, RZ, -R8 ;  /* 0x000000ffff087224 */ /* 0x000fca00078e0a08 */
[----:B-1----:R-:W1:Y:S02]  /*03d0*/  MUFU.RCP R7, R7 ;  /* 0x0000000700077308 */ /* 0x002e640000001000 */
[----:B-1----:R-:W-:Y:S01]  /*03e0*/  VIADD R2, R7, 0xffffffe ;  /* 0x0ffffffe07027836 */ /* 0x002fe20000000000 */
[----:B------:R-:W-:-:S05]  /*03f0*/  IABS R7, R12 ;  /* 0x0000000c00077213 */ /* 0x000fca0000000000 */
[----:B------:R1:W2:Y:S02]  /*0400*/  F2I.FTZ.U32.TRUNC.NTZ R3, R2 ;  /* 0x0000000200037305 */ /* 0x0002a4000021f000 */
[----:B-1----:R-:W-:Y:S02]  /*0410*/  IMAD.MOV.U32 R2, RZ, RZ, RZ ;  /* 0x000000ffff027224 */ /* 0x002fe400078e00ff */
[----:B--2---:R-:W-:-:S04]  /*0420*/  IMAD.MOV R9, RZ, RZ, -R3 ;  /* 0x000000ffff097224 */ /* 0x004fc800078e0a03 */
[----:B------:R-:W-:-:S04]  /*0430*/  IMAD R9, R9, R14, RZ ;  /* 0x0000000e09097224 */ /* 0x000fc800078e02ff */
[----:B------:R-:W-:-:S04]  /*0440*/  IMAD.HI.U32 R3, R3, R9, R2 ;  /* 0x0000000903037227 */ /* 0x000fc800078e0002 */
[----:B------:R-:W-:Y:S02]  /*0450*/  IMAD R9, R5, -0xc0, R12 ;  /* 0xffffff4005097824 */ /* 0x000fe400078e020c */
[----:B------:R-:W-:-:S03]  /*0460*/  IMAD.HI.U32 R2, R3, R7, RZ ;  /* 0x0000000703027227 */ /* 0x000fc600078e00ff */
[----:B------:R-:W-:Y:S01]  /*0470*/  IABS R5, R9 ;  /* 0x0000000900057213 */ /* 0x000fe20000000000 */
[----:B------:R-:W-:Y:S01]  /*0480*/  IMAD R7, R2, R8, R7 ;  /* 0x0000000802077224 */ /* 0x000fe200078e0207 */
[----:B------:R-:W-:-:S03]  /*0490*/  LOP3.LUT R9, R9, R6, RZ, 0x3c, !PT ;  /* 0x0000000609097212 */ /* 0x000fc600078e3cff */
[----:B------:R-:W-:Y:S01]  /*04a0*/  IMAD.MOV.U32 R2, RZ, RZ, R5 ;  /* 0x000000ffff027224 */ /* 0x000fe200078e0005 */
[----:B------:R-:W-:Y:S01]  /*04b0*/  ISETP.GT.U32.AND P0, PT, R14, R7, PT ;  /* 0x000000070e00720c */ /* 0x000fe20003f04070 */
[----:B------:R-:W-:Y:S01]  /*04c0*/  VIADD R5, R10, 0xffffffe ;  /* 0x0ffffffe0a057836 */ /* 0x000fe20000000000 */
[----:B------:R-:W-:Y:S01]  /*04d0*/  ISETP.GE.AND P4, PT, R9, RZ, PT ;  /* 0x000000ff0900720c */ /* 0x000fe20003f86270 */
[----:B------:R-:W-:-:S04]  /*04e0*/  IMAD.HI.U32 R3, R3, R2, RZ ;  /* 0x0000000203037227 */ /* 0x000fc800078e00ff */
[----:B------:R-:W-:Y:S01]  /*04f0*/  IMAD R8, R3, R8, R2 ;  /* 0x0000000803087224 */ /* 0x000fe200078e0202 */
[----:B------:R-:W1:Y:S01]  /*0500*/  F2I.FTZ.U32.TRUNC.NTZ R5, R5 ;  /* 0x0000000500057305 */ /* 0x000e62000021f000 */
[----:B------:R-:W2:Y:S03]  /*0510*/  S2R R2, SR_TID.X ;  /* 0x0000000000027919 */ /* 0x000ea60000002100 */
[----:B------:R-:W-:Y:S01]  /*0520*/  ISETP.GT.U32.AND P3, PT, R14, R8, PT ;  /* 0x000000080e00720c */ /* 0x000fe20003f64070 */
[----:B------:R-:W-:-:S05]  /*0530*/  @!P0 IMAD.IADD R7, R7, 0x1, -R14 ;  /* 0x0000000107078824 */ /* 0x000fca00078e0a0e */
[----:B------:R-:W-:Y:S01]  /*0540*/  ISETP.GT.U32.AND P0, PT, R14, R7, PT ;  /* 0x000000070e00720c */ /* 0x000fe20003f04070 */
[----:B-1----:R-:W-:-:S06]  /*0550*/  IMAD.MOV R10, RZ, RZ, -R5 ;  /* 0x000000ffff0a7224 */ /* 0x002fcc00078e0a05 */
[--C-:B------:R-:W-:Y:S02]  /*0560*/  @!P3 IMAD.IADD R8, R8, 0x1, -R14.reuse ;  /* 0x000000010808b824 */ /* 0x100fe400078e0a0e */
[----:B------:R-:W-:Y:S02]  /*0570*/  @!P3 VIADD R3, R3, 0x1 ;  /* 0x000000010303b836 */ /* 0x000fe40000000000 */
[----:B------:R-:W-:Y:S01]  /*0580*/  IMAD R11, R10, R21, RZ ;  /* 0x000000150a0b7224 */ /* 0x000fe200078e02ff */
[----:B------:R-:W-:Y:S01]  /*0590*/  ISETP.GE.U32.AND P1, PT, R8, R14, PT ;  /* 0x0000000e0800720c */ /* 0x000fe20003f26070 */
[----:B------:R-:W-:Y:S01]  /*05a0*/  @!P0 IMAD.IADD R7, R7, 0x1, -R14 ;  /* 0x0000000107078824 */ /* 0x000fe200078e0a0e */
[----:B------:R-:W-:Y:S02]  /*05b0*/  ISETP.NE.AND P0, PT, R6, RZ, PT ;  /* 0x000000ff0600720c */ /* 0x000fe40003f05270 */
[----:B------:R-:W-:Y:S01]  /*05c0*/  LOP3.LUT R6, RZ, R6, RZ, 0x33, !PT ;  /* 0x00000006ff067212 */ /* 0x000fe200078e33ff */
[----:B------:R-:W-:-:S05]  /*05d0*/  @!P2 IMAD.MOV R7, RZ, RZ, -R7 ;  /* 0x000000ffff07a224 */ /* 0x000fca00078e0a07 */
[----:B------:R-:W-:Y:S02]  /*05e0*/  SEL R7, R6, R7, !P0 ;  /* 0x0000000706077207 */ /* 0x000fe40004000000 */
[--C-:B--2---:R-:W-:Y:S01]  /*05f0*/  SHF.R.U32.HI R9, RZ, 0x2, R2.reuse ;  /* 0x00000002ff097819 */ /* 0x104fe20000011602 */
[----:B------:R-:W-:Y:S01]  /*0600*/  @P1 VIADD R3, R3, 0x1 ;  /* 0x0000000103031836 */ /* 0x000fe20000000000 */
[--C-:B------:R-:W-:Y:S01]  /*0610*/  SHF.R.U32.HI R8, RZ, 0x4, R2.reuse ;  /* 0x00000004ff087819 */ /* 0x100fe20000011602 */
[----:B------:R-:W-:Y:S01]  /*0620*/  IMAD.IADD R7, R4, 0x1, R7 ;  /* 0x0000000104077824 */ /* 0x000fe200078e0207 */
[----:B------:R-:W-:Y:S01]  /*0630*/  SGXT.U32 R9, R9, 0x5 ;  /* 0x000000050909781a */ /* 0x000fe20000000000 */
[----:B------:R-:W-:Y:S01]  /*0640*/  IMAD.MOV.U32 R4, RZ, RZ, RZ ;  /* 0x000000ffff047224 */ /* 0x000fe200078e00ff */
[--C-:B------:R-:W-:Y:S01]  /*0650*/  SHF.R.U32.HI R91, RZ, 0x4, R2.reuse ;  /* 0x00000004ff5b7819 */ /* 0x100fe20000011602 */
[----:B------:R-:W-:Y:S01]  /*0660*/  IMAD.SHL.U32 R7, R7, 0x40, RZ ;  /* 0x0000004007077824 */ /* 0x000fe200078e00ff */
[----:B------:R-:W-:Y:S01]  /*0670*/  SHF.R.U32.HI R92, RZ, 0x5, R2 ;  /* 0x00000005ff5c7819 */ /* 0x000fe20000011602 */
[----:B------:R-:W-:Y:S01]  /*0680*/  @!P4 IMAD.MOV R3, RZ, RZ, -R3 ;  /* 0x000000ffff03c224 */ /* 0x000fe200078e0a03 */
[----:B------:R-:W-:Y:S01]  /*0690*/  SGXT.U32 R91, R91, 0x1 ;  /* 0x000000015b5b781a */ /* 0x000fe20000000000 */
[----:B------:R-:W-:Y:S01]  /*06a0*/  IMAD.HI.U32 R5, R5, R11, R4 ;  /* 0x0000000b05057227 */ /* 0x000fe200078e0004 */
[----:B------:R-:W-:-:S02]  /*06b0*/  LOP3.LUT R11, R7, R9, RZ, 0xfc, !PT ;  /* 0x00000009070b7212 */ /* 0x000fc400078efcff */
[----:B------:R-:W-:Y:S02]  /*06c0*/  LOP3.LUT R19, R7, 0x20, R9, 0xfe, !PT ;  /* 0x0000002007137812 */ /* 0x000fe400078efe09 */
[----:B------:R-:W-:Y:S02]  /*06d0*/  SEL R4, R6, R3, !P0 ;  /* 0x0000000306047207 */ /* 0x000fe40004000000 */
[----:B------:R-:W-:Y:S02]  /*06e0*/  SGXT.U32 R6, R8, 0x3 ;  /* 0x000000030806781a */ /* 0x000fe40000000000 */
[----:B------:R-:W-:Y:S01]  /*06f0*/  IABS R8, R0 ;  /* 0x0000000000087213 */ /* 0x000fe20000000000 */
[----:B------:R-:W-:Y:S01]  /*0700*/  IMAD.SHL.U32 R4, R4, 0x80, RZ ;  /* 0x0000008004047824 */ /* 0x000fe200078e00ff */
[----:B------:R-:W-:Y:S02]  /*0710*/  IABS R10, R11 ;  /* 0x0000000b000a7213 */ /* 0x000fe40000000000 */
[----:B------:R-:W-:Y:S01]  /*0720*/  IABS R12, R19 ;  /* 0x00000013000c7213 */ /* 0x000fe20000000000 */
[----:B------:R-:W-:Y:S01]  /*0730*/  IMAD.MOV R13, RZ, RZ, -R8 ;  /* 0x000000ffff0d7224 */ /* 0x000fe200078e0a08 */
[----:B------:R-:W-:Y:S01]  /*0740*/  LOP3.LUT R3, R7, R6, RZ, 0xfc, !PT ;  /* 0x0000000607037212 */ /* 0x000fe200078efcff */
[----:B------:R-:W-:Y:S01]  /*0750*/  IMAD.HI.U32 R6, R5, R10, RZ ;  /* 0x0000000a05067227 */ /* 0x000fe200078e00ff */
[----:B------:R-:W-:-:S02]  /*0760*/  LOP3.LUT R20, R4, R9, RZ, 0xfc, !PT ;  /* 0x0000000904147212 */ /* 0x000fc400078efcff */
[----:B------:R-:W-:Y:S01]  /*0770*/  ISETP.GE.AND P1, PT, R11, RZ, PT ;  /* 0x000000ff0b00720c */ /* 0x000fe20003f26270 */
[----:B------:R-:W-:Y:S01]  /*0780*/  IMAD.HI.U32 R5, R5, R12, RZ ;  /* 0x0000000c05057227 */ /* 0x000fe200078e00ff */
[----:B------:R-:W-:Y:S02]  /*0790*/  LOP3.LUT R24, R4, 0x40, R9, 0xfe, !PT ;  /* 0x0000004004187812 */ /* 0x000fe400078efe09 */
[----:B------:R-:W-:Y:S01]  /*07a0*/  LOP3.LUT R26, R4, 0x60, R9, 0xfe, !PT ;  /* 0x00000060041a7812 */ /* 0x000fe200078efe09 */
[-C--:B------:R-:W-:Y:S01]  /*07b0*/  IMAD R10, R6, R13.reuse, R10 ;  /* 0x0000000d060a7224 */ /* 0x080fe200078e020a */
[----:B------:R-:W-:Y:S01]  /*07c0*/  LOP3.LUT R22, R4, 0x20, R9, 0xfe, !PT ;  /* 0x0000002004167812 */ /* 0x000fe200078efe09 */
[----:B------:R-:W-:Y:S01]  /*07d0*/  IMAD R12, R5, R13, R12 ;  /* 0x0000000d050c7224 */ /* 0x000fe200078e020c */
[----:B------:R-:W-:Y:S01]  /*07e0*/  LOP3.LUT R5, R9, 0x20, RZ, 0xfc, !PT ;  /* 0x0000002009057812 */ /* 0x000fe200078efcff */
[----:B------:R-:W-:Y:S01]  /*07f0*/  IMAD.SHL.U32 R11, R2, 0x8, RZ ;  /* 0x00000008020b7824 */ /* 0x000fe200078e00ff */
[C---:B------:R-:W-:Y:S01]  /*0800*/  ISETP.GT.U32.AND P0, PT, R21.reuse, R10, PT ;  /* 0x0000000a1500720c */ /* 0x040fe20003f04070 */
[----:B------:R-:W-:Y:S01]  /*0810*/  IMAD.HI R7, R20, 0x2aaaaaab, RZ ;  /* 0x2aaaaaab14077827 */ /* 0x000fe200078e02ff */
[----:B------:R-:W-:-:S02]  /*0820*/  ISETP.GT.U32.AND P2, PT, R21, R12, PT ;  /* 0x0000000c1500720c */ /* 0x000fc40003f44070 */
[----:B------:R-:W-:Y:S01]  /*0830*/  LOP3.LUT R14, R11, 0x18, R2, 0x48, !PT ;  /* 0x000000180b0e7812 */ /* 0x000fe200078e4802 */
[----:B------:R-:W-:Y:S01]  /*0840*/  IMAD.HI R15, R24, 0x2aaaaaab, RZ ;  /* 0x2aaaaaab180f7827 */ /* 0x000fe200078e02ff */
[----:B------:R-:W-:Y:S02]  /*0850*/  SHF.R.U32.HI R8, RZ, 0x1f, R7 ;  /* 0x0000001fff087819 */ /* 0x000fe40000011607 */
[----:B------:R-:W-:Y:S01]  /*0860*/  LOP3.LUT R6, R9, 0x40, RZ, 0xfc, !PT ;  /* 0x0000004009067812 */ /* 0x000fe200078efcff */
[----:B------:R-:W-:Y:S01]  /*0870*/  IMAD.HI R17, R26, 0x2aaaaaab, RZ ;  /* 0x2aaaaaab1a117827 */ /* 0x000fe200078e02ff */
[----:B------:R-:W-:Y:S02]  /*0880*/  LEA.HI R13, R7, R8, RZ, 0x17 ;  /* 0x00000008070d7211 */ /* 0x000fe400078fb8ff */
[----:B------:R-:W-:Y:S01]  /*0890*/  SHF.R.U32.HI R16, RZ, 0x1f, R15 ;  /* 0x0000001fff107819 */ /* 0x000fe2000001160f */
[--C-:B------:R-:W-:Y:S01]  /*08a0*/  @!P0 IMAD.IADD R10, R10, 0x1, -R21.reuse ;  /* 0x000000010a0a8824 */ /* 0x100fe200078e0a15 */
[C---:B------:R-:W-:Y:S01]  /*08b0*/  LOP3.LUT R7, R9.reuse, 0x60, RZ, 0xfc, !PT ;  /* 0x0000006009077812 */ /* 0x040fe200078efcff */
[----:B------:R-:W-:Y:S01]  /*08c0*/  @!P2 IMAD.IADD R12, R12, 0x1, -R21 ;  /* 0x000000010c0ca824 */ /* 0x000fe200078e0a15 */
[----:B------:R-:W-:Y:S01]  /*08d0*/  SHF.R.U32.HI R18, RZ, 0x1f, R17 ;  /* 0x0000001fff127819 */ /* 0x000fe20000011611 */
[----:B------:R-:W-:Y:S01]  /*08e0*/  IMAD R8, R9, 0x20, R14 ;  /* 0x0000002009087824 */ /* 0x000fe200078e020e */
[C---:B------:R-:W-:Y:S01]  /*08f0*/  ISETP.GT.U32.AND P0, PT, R21.reuse, R10, PT ;  /* 0x0000000a1500720c */ /* 0x040fe20003f04070 */
[----:B------:R-:W-:Y:S01]  /*0900*/  IMAD.HI R9, R22, 0x2aaaaaab, RZ ;  /* 0x2aaaaaab16097827 */ /* 0x000fe200078e02ff */
[----:B------:R-:W-:-:S02]  /*0910*/  ISETP.GT.U32.AND P2, PT, R21, R12, PT ;  /* 0x0000000c1500720c */ /* 0x000fc40003f44070 */
[----:B------:R-:W-:Y:S01]  /*0920*/  ISETP.GE.AND P3, PT, R19, RZ, PT ;  /* 0x000000ff1300720c */ /* 0x000fe20003f66270 */
[--C-:B------:R-:W-:Y:S01]  /*0930*/  IMAD R5, R5, 0x20, R14.reuse ;  /* 0x0000002005057824 */ /* 0x100fe200078e020e */
[----:B------:R-:W-:Y:S01]  /*0940*/  LEA.HI R15, R15, R16, RZ, 0x17 ;  /* 0x000000100f0f7211 */ /* 0x000fe200078fb8ff */
[--C-:B------:R-:W-:Y:S01]  /*0950*/  IMAD R6, R6, 0x20, R14.reuse ;  /* 0x0000002006067824 */ /* 0x100fe200078e020e */
[----:B------:R-:W-:Y:S01]  /*0960*/  LEA.HI R19, R17, R18, RZ, 0x17 ;  /* 0x0000001211137211 */ /* 0x000fe200078fb8ff */
[----:B------:R-:W-:Y:S01]  /*0970*/  IMAD R7, R7, 0x20, R14 ;  /* 0x0000002007077824 */ /* 0x000fe200078e020e */
[----:B------:R-:W1:Y:S01]  /*0980*/  LDC.64 R16, c[0x0][0x210] ;  /* 0x00008400ff107b82 */ /* 0x000e620000000a00 */
[----:B------:R-:W-:Y:S02]  /*0990*/  SHF.R.U32.HI R14, RZ, 0x1f, R9 ;  /* 0x0000001fff0e7819 */ /* 0x000fe40000011609 */
[--C-:B------:R-:W-:Y:S01]  /*09a0*/  @!P0 IMAD.IADD R10, R10, 0x1, -R21.reuse ;  /* 0x000000010a0a8824 */ /* 0x100fe200078e0a15 */
[----:B------:R-:W-:Y:S01]  /*09b0*/  ISETP.NE.AND P0, PT, R0, RZ, PT ;  /* 0x000000ff0000720c */ /* 0x000fe20003f05270 */
[----:B------:R-:W-:Y:S01]  /*09c0*/  @!P2 IMAD.IADD R12, R12, 0x1, -R21 ;  /* 0x000000010c0ca824 */ /* 0x000fe200078e0a15 */
[----:B------:R-:W-:Y:S01]  /*09d0*/  LEA.HI R9, R9, R14, RZ, 0x17 ;  /* 0x0000000e09097211 */ /* 0x000fe200078fb8ff */
[----:B------:R-:W-:Y:S01]  /*09e0*/  @!P1 IMAD.MOV R10, RZ, RZ, -R10 ;  /* 0x000000ffff0a9224 */ /* 0x000fe200078e0a0a */
[----:B------:R-:W-:Y:S01]  /*09f0*/  LOP3.LUT R11, R11, 0x18, RZ, 0xc0, !PT ;  /* 0x000000180b0b7812 */ /* 0x000fe200078ec0ff */
[----:B------:R-:W-:Y:S01]  /*0a00*/  @!P3 IMAD.MOV R12, RZ, RZ, -R12 ;  /* 0x000000ffff0cb224 */ /* 0x000fe200078e0a0c */
[----:B------:R-:W-:Y:S01]  /*0a10*/  LEA R25, R8, UR14, 0x1 ;  /* 0x0000000e08197c11 */ /* 0x000fe2000f8e08ff */
[----:B------:R-:W-:Y:S01]  /*0a20*/  IMAD R18, R9, -0xc00, R22 ;  /* 0xfffff40009127824 */ /* 0x000fe200078e0216 */
[----:B------:R-:W-:Y:S01]  /*0a30*/  LOP3.LUT R9, RZ, R0, RZ, 0x33, !PT ;  /* 0x00000000ff097212 */ /* 0x000fe200078e33ff */
[----:B------:R-:W-:Y:S01]  /*0a40*/  IMAD R14, R13, -0xc00, R20 ;  /* 0xfffff4000d0e7824 */ /* 0x000fe200078e0214 */
[----:B------:R-:W-:Y:S01]  /*0a50*/  LEA R33, R5, UR14, 0x1 ;  /* 0x0000000e05217c11 */ /* 0x000fe2000f8e08ff */
[----:B------:R-:W-:Y:S01]  /*0a60*/  IMAD R20, R15, -0xc00, R24 ;  /* 0xfffff4000f147824 */ /* 0x000fe200078e0218 */
[----:B------:R-:W-:Y:S01]  /*0a70*/  SEL R10, R9, R10, !P0 ;  /* 0x0000000a090a7207 */ /* 0x000fe20004000000 */
[----:B------:R-:W-:Y:S01]  /*0a80*/  IMAD R22, R19, -0xc00, R26 ;  /* 0xfffff40013167824 */ /* 0x000fe200078e021a */
[----:B------:R-:W-:Y:S01]  /*0a90*/  SEL R12, R9, R12, !P0 ;  /* 0x0000000c090c7207 */ /* 0x000fe20004000000 */
[--C-:B------:R-:W-:Y:S01]  /*0aa0*/  IMAD R19, R14, 0x3c00, R11.reuse ;  /* 0x00003c000e137824 */ /* 0x100fe200078e020b */
[----:B------:R-:W-:Y:S01]  /*0ab0*/  LEA R35, R6, UR14, 0x1 ;  /* 0x0000000e06237c11 */ /* 0x000fe2000f8e08ff */
[--C-:B------:R-:W-:Y:S01]  /*0ac0*/  IMAD R15, R10, 0x3c00, R11.reuse ;  /* 0x00003c000a0f7824 */ /* 0x100fe200078e020b */
[----:B------:R-:W-:Y:S01]  /*0ad0*/  LEA R37, R7, UR14, 0x1 ;  /* 0x0000000e07257c11 */ /* 0x000fe2000f8e08ff */
[--C-:B------:R-:W-:Y:S01]  /*0ae0*/  IMAD R9, R12, 0x3c00, R11.reuse ;  /* 0x00003c000c097824 */ /* 0x100fe200078e020b */
[----:B------:R-:W-:Y:S01]  /*0af0*/  LOP3.LUT R92, R92, 0x7fffffc, RZ, 0xc0, !PT ;  /* 0x07fffffc5c5c7812 */ /* 0x000fe200078ec0ff */
[----:B------:R-:W-:-:S02]  /*0b00*/  IMAD R27, R18, 0x3c00, R11 ;  /* 0x00003c00121b7824 */ /* 0x000fc400078e020b */
[----:B-1----:R-:W-:-:S04]  /*0b10*/  IMAD.WIDE R14, R15, 0x2, R16 ;  /* 0x000000020f0e7825 */ /* 0x002fc800078e0210 */
[----:B------:R-:W-:Y:S01]  /*0b20*/  IMAD R29, R20, 0x3c00, R11 ;  /* 0x00003c00141d7824 */ /* 0x000fe200078e020b */
[----:B------:R-:W-:Y:S01]  /*0b30*/  @!PT LDS RZ, [RZ] ;  /* 0x00000000fffff984 */ /* 0x000fe20000000800 */
[----:B------:R-:W-:Y:S01]  /*0b40*/  @!PT LDS RZ, [RZ] ;  /* 0x00000000fffff984 */ /* 0x000fe20000000800 */
[----:B------:R-:W-:Y:S01]  /*0b50*/  @!PT LDS RZ, [RZ] ;  /* 0x00000000fffff984 */ /* 0x000fe20000000800 */
[----:B------:R-:W-:Y:S01]  /*0b60*/  LDGSTS.E.BYPASS.128 [R25], desc[UR18][R14.64] ;  /* 0x000000000e197fae */ /* 0x000fe2000b901c52 */
[----:B------:R-:W-:Y:S01]  /*0b70*/  IMAD.WIDE R16, R9, 0x2, R16 ;  /* 0x0000000209107825 */ /* 0x000fe200078e0210 */
[----:B------:R-:W-:-:S03]  /*0b80*/  IADD3 R9, P0, R14, 0x80, RZ ;  /* 0x000000800e097810 */ /* 0x000fc60007f1e0ff */
[----:B------:R-:W-:Y:S01]  /*0b90*/  IMAD R11, R22, 0x3c00, R11 ;  /* 0x00003c00160b7824 */ /* 0x000fe200078e020b */
[----:B------:R-:W-:Y:S01]  /*0ba0*/  LDGSTS.E.BYPASS.128 [R33], desc[UR18][R16.64] ;  /* 0x0000000010217fae */ /* 0x000fe2000b901c52 */
[--C-:B----4-:R-:W-:Y:S01]  /*0bb0*/  IMAD.WIDE R18, R19, 0x2, R30.reuse ;  /* 0x0000000213127825 */ /* 0x110fe200078e021e */
[----:B------:R-:W-:Y:S02]  /*0bc0*/  IADD3 R10, P1, R16, 0x80, RZ ;  /* 0x00000080100a7810 */ /* 0x000fe40007f3e0ff */
[----:B------:R-:W0:Y:S01]  /*0bd0*/  LDGDEPBAR ;  /* 0x00000000000079af */ /* 0x000e220000000000 */
[----:B------:R-:W-:-:S03]  /*0be0*/  IMAD.WIDE R26, R27, 0x2, R30 ;  /* 0x000000021b1a7825 */ /* 0x000fc600078e021e */
[----:B------:R-:W-:Y:S01]  /*0bf0*/  LDGSTS.E.BYPASS.128 [R25+0x3000], desc[UR18][R18.64] ;  /* 0x0300000012197fae */ /* 0x000fe2000b901c52 */
[--C-:B------:R-:W-:Y:S01]  /*0c00*/  IMAD.WIDE R28, R29, 0x2, R30.reuse ;  /* 0x000000021d1c7825 */ /* 0x100fe200078e021e */
[----:B------:R-:W-:Y:S02]  /*0c10*/  IADD3 R20, P2, R26, 0x80, RZ ;  /* 0x000000801a147810 */ /* 0x000fe40007f5e0ff */
[----:B------:R-:W-:Y:S01]  /*0c20*/  LDGSTS.E.BYPASS.128 [R33+0x3000], desc[UR18][R26.64] ;  /* 0x030000001a217fae */ /* 0x000fe2000b901c52 */
[----:B------:R-:W-:-:S03]  /*0c30*/  IMAD.WIDE R30, R11, 0x2, R30 ;  /* 0x000000020b1e7825 */ /* 0x000fc600078e021e */
[----:B------:R-:W-:Y:S01]  /*0c40*/  LDGSTS.E.BYPASS.128 [R35+0x3000], desc[UR18][R28.64] ;  /* 0x030000001c237fae */ /* 0x000fe2000b901c52 */
[----:B------:R-:W-:Y:S01]  /*0c50*/  IMAD.X R11, RZ, RZ, R15, P0 ;  /* 0x000000ffff0b7224 */ /* 0x000fe200000e060f */
[----:B------:R-:W-:Y:S01]  /*0c60*/  IADD3 R12, P0, R18, 0x80, RZ ;  /* 0x00000080120c7810 */ /* 0x000fe20007f1e0ff */
[----:B------:R-:W-:Y:S01]  /*0c70*/  IMAD.X R13, RZ, RZ, R17, P1 ;  /* 0x000000ffff0d7224 */ /* 0x000fe200008e0611 */
[----:B------:R-:W-:Y:S01]  /*0c80*/  LDGSTS.E.BYPASS.128 [R37+0x3000], desc[UR18][R30.64] ;  /* 0x030000001e257fae */ /* 0x000fe2000b901c52 */
[----:B------:R-:W-:Y:S01]  /*0c90*/  IADD3 R22, P1, R28, 0x80, RZ ;  /* 0x000000801c167810 */ /* 0x000fe20007f3e0ff */
[----:B------:R-:W-:Y:S02]  /*0ca0*/  IMAD.X R88, RZ, RZ, R27, P2 ;  /* 0x000000ffff587224 */ /* 0x000fe400010e061b */
[----:B------:R-:W0:Y:S01]  /*0cb0*/  LDGDEPBAR ;  /* 0x00000000000079af */ /* 0x000e220000000000 */
[----:B------:R-:W-:Y:S01]  /*0cc0*/  IMAD.X R21, RZ, RZ, R19, P0 ;  /* 0x000000ffff157224 */ /* 0x000fe200000e0613 */
[----:B------:R-:W-:Y:S01]  /*0cd0*/  BAR.SYNC.DEFER_BLOCKING 0x0 ;  /* 0x0000000000007b1d */ /* 0x000fe20000010000 */
[----:B------:R-:W-:Y:S01]  /*0ce0*/  IADD3 R23, P0, R30, 0x80, RZ ;  /* 0x000000801e177810 */ /* 0x000fe20007f1e0ff */
[----:B------:R-:W-:-:S04]  /*0cf0*/  IMAD.X R89, RZ, RZ, R29, P1 ;  /* 0x000000ffff597224 */ /* 0x000fc800008e061d */
[----:B------:R-:W-:Y:S01]  /*0d00*/  IMAD.X R90, RZ, RZ, R31, P0 ;  /* 0x000000ffff5a7224 */ /* 0x000fe200000e061f */
[----:B------:R-:W-:Y:S01]  /*0d10*/  @!PT LDS RZ, [RZ] ;  /* 0x00000000fffff984 */ /* 0x000fe20000000800 */
[----:B------:R-:W-:Y:S01]  /*0d20*/  @!PT LDS RZ, [RZ] ;  /* 0x00000000fffff984 */ /* 0x000fe20000000800 */
[----:B------:R-:W-:Y:S01]  /*0d30*/  @!PT LDS RZ, [RZ] ;  /* 0x00000000fffff984 */ /* 0x000fe20000000800 */
[----:B------:R-:W-:Y:S04]  /*0d40*/  LDGSTS.E.BYPASS.128 [R25+0x1000], desc[UR18][R14.64+0x40] ;  /* 0x010000400e197fae */ /* 0x000fe8000b901c52 */
[----:B------:R-:W-:Y:S04]  /*0d50*/  LDGSTS.E.BYPASS.128 [R33+0x1000], desc[UR18][R16.64+0x40] ;  /* 0x0100004010217fae */ /* 0x000fe8000b901c52 */
[----:B------:R-:W0:Y:S04]  /*0d60*/  LDGDEPBAR ;  /* 0x00000000000079af */ /* 0x000e280000000000 */
[----:B------:R1:W-:Y:S04]  /*0d70*/  LDGSTS.E.BYPASS.128 [R25+0x5000], desc[UR18][R18.64+0x40] ;  /* 0x0500004012197fae */ /* 0x0003e8000b901c52 */
[----:B------:R2:W-:Y:S04]  /*0d80*/  LDGSTS.E.BYPASS.128 [R33+0x5000], desc[UR18][R26.64+0x40] ;  /* 0x050000401a217fae */ /* 0x0005e8000b901c52 */
[----:B------:R3:W-:Y:S04]  /*0d90*/  LDGSTS.E.BYPASS.128 [R35+0x5000], desc[UR18][R28.64+0x40] ;  /* 0x050000401c237fae */ /* 0x0007e8000b901c52 */
[----:B------:R4:W-:Y:S01]  /*0da0*/  LDGSTS.E.BYPASS.128 [R37+0x5000], desc[UR18][R30.64+0x40] ;  /* 0x050000401e257fae */ /* 0x0009e2000b901c52 */
[----:B-1----:R-:W-:-:S03]  /*0db0*/  CS2R R24, SRZ ;  /* 0x0000000000187805 */ /* 0x002fc6000001ff00 */
[----:B------:R-:W0:Y:S01]  /*0dc0*/  LDGDEPBAR ;  /* 0x00000000000079af */ /* 0x000e220000000000 */
[----:B--2---:R-:W-:Y:S02]  /*0dd0*/  CS2R R26, SRZ ;  /* 0x00000000001a7805 */ /* 0x004fe4000001ff00 */
[----:B------:R-:W-:Y:S02]  /*0de0*/  CS2R R32, SRZ ;  /* 0x0000000000207805 */ /* 0x000fe4000001ff00 */
[----:B---3--:R-:W-:Y:S02]  /*0df0*/  CS2R R28, SRZ ;  /* 0x00000000001c7805 */ /* 0x008fe4000001ff00 */
[----:B------:R-:W-:Y:S02]  /*0e00*/  CS2R R34, SRZ ;  /* 0x0000000000227805 */ /* 0x000fe4000001ff00 */
[----:B----4-:R-:W-:Y:S02]  /*0e10*/  CS2R R30, SRZ ;  /* 0x00000000001e7805 */ /* 0x010fe4000001ff00 */
[----:B------:R-:W-:-:S07]  /*0e20*/  CS2R R36, SRZ ;  /* 0x0000000000247805 */ /* 0x000fce000001ff00 */
.L_x_0:
[----:B------:R-:W1:Y:S01]  /*0e30*/  SHFL.IDX PT, R14, R92, RZ, 0x1f ;  /* 0x00001fff5c0e7589 */ /* 0x000e6200000e0000 */
[----:B------:R-:W-:Y:S01]  /*0e40*/  UIADD3 UR6, UR6, 0x1, URZ ;  /* 0x0000000106067890 */ /* 0x000fe2000fffe03f */
[----:B------:R-:W-:-:S04]  /*0e50*/  DEPBAR.LE SB0, 0x2 ;  /* 0x000080800000791a */ /* 0x000fc80000000000 */
[----:B------:R-:W-:Y:S01]  /*0e60*/  UISETP.GE.AND UP0, UPT, UR6, 0x3, UPT ;  /* 0x000000030600788c */ /* 0x000fe2000bf06270 */
[----:B------:R-:W-:Y:S01]  /*0e70*/  BAR.SYNC.DEFER_BLOCKING 0x0 ;  /* 0x0000000000007b1d */ /* 0x000fe20000010000 */
[----:B------:R-:W-:Y:S01]  /*0e80*/  UIADD3 UR15, UR15, 0x1, URZ ;  /* 0x000000010f0f7890 */ /* 0x000fe2000fffe03f */
[----:B------:R-:W-:Y:S01]  /*0e90*/  VIADD R93, R93, 0x20 ;  /* 0x000000205d5d7836 */ /* 0x000fe20000000000 */
[----:B------:R-:W-:Y:S01]  /*0ea0*/  USEL UR16, UR6, URZ, !UP0 ;  /* 0x0000003f06107287 */ /* 0x000fe2000c000000 */
[----:B------:R-:W-:Y:S02]  /*0eb0*/  IADD3 R18, P1, R9, UR4, RZ ;  /* 0x0000000409127c10 */ /* 0x000fe4000ff3e0ff */
[----:B------:R-:W-:Y:S01]  /*0ec0*/  UMOV UR11, 0x80000020 ;  /* 0x80000020000b7882 */ /* 0x000fe20000000000 */
[----:B------:R-:W-:Y:S01]  /*0ed0*/  ULEA UR6, UR16, UR14, 0xc ;  /* 0x0000000e10067291 */ /* 0x000fe2000f8e603f */
[----:B------:R-:W-:Y:S02]  /*0ee0*/  ISETP.GE.U32.AND P0, PT, R93, 0x3bc0, PT ;  /* 0x00003bc05d00780c */ /* 0x000fe40003f06070 */
[----:B------:R-:W-:Y:S01]  /*0ef0*/  IADD3.X R19, R11, UR5, RZ, P1, !PT ;  /* 0x000000050b137c10 */ /* 0x000fe20008ffe4ff */
[----:B------:R-:W-:Y:S01]  /*0f00*/  USHF.R.U32.HI UR8, URZ, 0x4, UR6 ;  /* 0x000000043f087899 */ /* 0x000fe20008011606 */
[----:B------:R-:W-:Y:S01]  /*0f10*/  IADD3 R16, P1, R10, UR4, RZ ;  /* 0x000000040a107c10 */ /* 0x000fe2000ff3e0ff */
[----:B------:R-:W-:-:S02]  /*0f20*/  ULEA UR6, UR16, UR17, 0xd ;  /* 0x0000001110067291 */ /* 0x000fc4000f8e683f */
[----:B------:R-:W-:Y:S01]  /*0f30*/  ULOP3.LUT UR8, UR8, 0x3fff, URZ, 0xc0, !UPT ;  /* 0x00003fff08087892 */ /* 0x000fe2000f8ec03f */
[----:B------:R-:W-:Y:S01]  /*0f40*/  IADD3.X R17, R13, UR5, RZ, P1, !PT ;  /* 0x000000050d117c10 */ /* 0x000fe20008ffe4ff */
[----:B------:R-:W-:Y:S01]  /*0f50*/  USHF.R.U32.HI UR6, URZ, 0x4, UR6 ;  /* 0x000000043f067899 */ /* 0x000fe20008011606 */
[----:B-1----:R-:W-:Y:S02]  /*0f60*/  R2UR UR7, R14 ;  /* 0x000000000e0772ca */ /* 0x002fe400000e0000 */
[----:B------:R-:W-:Y:S01]  /*0f70*/  IADD3 R14, P1, R12, UR4, RZ ;  /* 0x000000040c0e7c10 */ /* 0x000fe2000ff3e0ff */
[----:B------:R-:W-:Y:S01]  /*0f80*/  ULOP3.LUT UR6, UR6, 0x3fff, URZ, 0xc0, !UPT ;  /* 0x00003fff06067892 */ /* 0x000fe2000f8ec03f */
[----:B------:R-:W-:-:S03]  /*0f90*/  WARPGROUP.ARRIVE ;  /* 0x00000000000079c5 */ /* 0x000fc60000000000 */
[----:B------:R-:W-:-:S06]  /*0fa0*/  ULOP3.LUT UR10, UR6, 0x2000000, URZ, 0xfc, !UPT ;  /* 0x02000000060a7892 */ /* 0x000fcc000f8efc3f */
[----:B------:R-:W-:-:S04]  /*0fb0*/  USHF.L.U32 UR7, UR7, 0x6, URZ ;  /* 0x0000000607077899 */ /* 0x000fc8000800063f */
[----:B------:R-:W-:-:S04]  /*0fc0*/  ULOP3.LUT UR7, UR7, 0xc0, URZ, 0xc0, !UPT ;  /* 0x000000c007077892 */ /* 0x000fc8000f8ec03f */
[----:B------:R-:W-:-:S03]  /*0fd0*/  UIADD3 UR12, UP0, UR7, UR8, URZ ;  /* 0x00000008070c7290 */ /* 0x000fc6000ff1e03f */
[----:B------:R-:W-:Y:S01]  /*0fe0*/  UMOV UR7, URZ ;  /* 0x0000003f00077c82 */ /* 0x000fe20008000000 */
[----:B------:R-:W-:Y:S02]  /*0ff0*/  UIADD3.X UR13, URZ, URZ, URZ, UP0, !UPT ;  /* 0x0000003f3f0d7290 */ /* 0x000fe400087fe43f */
[----:B------:R-:W-:Y:S02]  /*1000*/  ULOP3.LUT UR8, UR12, 0x1000000, URZ, 0xfc, !UPT ;  /* 0x010000000c087892 */ /* 0x000fe4000f8efc3f */
[----:B------:R-:W-:Y:S02]  /*1010*/  ULOP3.LUT UR9, UR13, 0x80000020, URZ, 0xfc, !UPT ;  /* 0x800000200d097892 */ /* 0x000fe4000f8efc3f */
[----:B------:R-:W-:-:S04]  /*1020*/  UISETP.GE.AND UP0, UPT, UR15, 0x3, UPT ;  /* 0x000000030f00788c */ /* 0x000fc8000bf06270 */
[----:B------:R-:W-:-:S03]  /*1030*/  USEL UR15, UR15, URZ, !UP0 ;  /* 0x0000003f0f0f7287 */ /* 0x000fc6000c000000 */
[----:B------:R-:W-:Y:S01]  /*1040*/  HGMMA.64x128x16.F32.BF16 R24, gdesc[UR8], R24 ;  /* 0x01e00000081879f0 */ /* 0x000fe20008701818 */
[----:B------:R-:W-:Y:S01]  /*1050*/  UMOV UR8, 0x1000002 ;  /* 0x0100000200087882 */ /* 0x000fe20000000000 */
[----:B------:R-:W-:Y:S01]  /*1060*/  UMOV UR9, 0x80000020 ;  /* 0x8000002000097882 */ /* 0x000fe20000000000 */
[----:B------:R-:W-:Y:S01]  /*1070*/  UMOV UR10, 0x2000002 ;  /* 0x02000002000a7882 */ /* 0x000fe20000000000 */
[----:B------:R-:W-:Y:S01]  /*1080*/  UMOV UR11, 0x80000020 ;  /* 0x80000020000b7882 */ /* 0x000fe20000000000 */
[----:B------:R-:W-:Y:S02]  /*1090*/  UIADD3.64 UR8, UR12, UR8, URZ ;  /* 0x000000080c087297 */ /* 0x000fe4000fffe03f */
[----:B------:R-:W-:Y:S02]  /*10a0*/  UIADD3.64 UR10, UR6, UR10, URZ ;  /* 0x0000000a060a7297 */ /* 0x000fe4000fffe03f */
[----:B------:R-:W-:-:S06]  /*10b0*/  ULEA UR6, UR15, UR14, 0xc ;  /* 0x0000000e0f067291 */ /* 0x000fcc000f8e603f */
[----:B------:R-:W-:Y:S01]  /*10c0*/  LEA R15, R8, UR6, 0x1 ;  /* 0x00000006080f7c11 */ /* 0x000fe2000f8e08ff */
[----:B------:R-:W-:Y:S03]  /*10d0*/  HGMMA.64x128x16.F32.BF16 R24, gdesc[UR8], R24, gsb0 ;  /* 0x01e00000081879f0 */ /* 0x000fe60008001818 */
[----:B------:R-:W-:Y:S02]  /*10e0*/  WARPGROUP.DEPBAR.LE gsb0, 0x1 ;  /* 0x00008000000079c5 */ /* 0x000fe40000010100 */
[----:B------:R-:W-:Y:S06]  /*10f0*/  BAR.SYNC.DEFER_BLOCKING 0x0 ;  /* 0x0000000000007b1d */ /* 0x000fec0000010000 */
[----:B------:R-:W-:Y:S01]  /*1100*/  @!PT LDS RZ, [RZ] ;  /* 0x00000000fffff984 */ /* 0x000fe20000000800 */
[----:B------:R-:W-:Y:S01]  /*1110*/  @!PT LDS RZ, [RZ] ;  /* 0x00000000fffff984 */ /* 0x000fe20000000800 */
[----:B------:R-:W-:Y:S01]  /*1120*/  @!PT LDS RZ, [RZ] ;  /* 0x00000000fffff984 */ /* 0x000fe20000000800 */
[----:B------:R1:W-:Y:S02]  /*1130*/  LDGSTS.E.BYPASS.128 [R15], desc[UR18][R18.64], !P0 ;  /* 0x00000000120f7fae */ /* 0x0003e4000c101c52 */
[----:B-1----:R-:W-:Y:S01]  /*1140*/  LEA R19, R5, UR6, 0x1 ;  /* 0x0000000605137c11 */ /* 0x002fe2000f8e08ff */
[----:B------:R-:W-:Y:S01]  /*1150*/  ULEA UR6, UR15, UR17, 0xd ;  /* 0x000000110f067291 */ /* 0x000fe2000f8e683f */
[----:B------:R-:W-:-:S03]  /*1160*/  IADD3.X R15, R21, UR5, RZ, P1, !PT ;  /* 0x00000005150f7c10 */ /* 0x000fc60008ffe4ff */
[----:B------:R1:W-:Y:S02]  /*1170*/  LDGSTS.E.BYPASS.128 [R19], desc[UR18][R16.64], !P0 ;  /* 0x0000000010137fae */ /* 0x0003e4000c101c52 */
[----:B------:R-:W-:Y:S02]  /*1180*/  LEA R18, R5, UR6, 0x1 ;  /* 0x0000000605127c11 */ /* 0x000fe4000f8e08ff */
[----:B------:R-:W0:Y:S01]  /*1190*/  LDGDEPBAR ;  /* 0x00000000000079af */ /* 0x000e220000000000 */
[----:B-1----:R-:W-:-:S05]  /*11a0*/  LEA R17, R8, UR6, 0x1 ;  /* 0x0000000608117c11 */ /* 0x002fca000f8e08ff */
[----:B------:R1:W-:Y:S02]  /*11b0*/  LDGSTS.E.BYPASS.128 [R17], desc[UR18][R14.64], !P0 ;  /* 0x000000000e117fae */ /* 0x0003e4000c101c52 */
[----:B-1----:R-:W-:-:S04]  /*11c0*/  IADD3 R14, P1, R20, UR4, RZ ;  /* 0x00000004140e7c10 */ /* 0x002fc8000ff3e0ff */
[----:B------:R-:W-:Y:S02]  /*11d0*/  IADD3.X R15, R88, UR5, RZ, P1, !PT ;  /* 0x00000005580f7c10 */ /* 0x000fe40008ffe4ff */
[----:B------:R-:W-:-:S03]  /*11e0*/  IADD3 R16, P1, R22, UR4, RZ ;  /* 0x0000000416107c10 */ /* 0x000fc6000ff3e0ff */
[----:B------:R1:W-:Y:S01]  /*11f0*/  LDGSTS.E.BYPASS.128 [R18], desc[UR18][R14.64], !P0 ;  /* 0x000000000e127fae */ /* 0x0003e2000c101c52 */
[----:B------:R-:W-:Y:S02]  /*1200*/  IADD3.X R17, R89, UR5, RZ, P1, !PT ;  /* 0x0000000559117c10 */ /* 0x000fe40008ffe4ff */
[----:B-1----:R-:W-:Y:S02]  /*1210*/  LEA R15, R6, UR6, 0x1 ;  /* 0x00000006060f7c11 */ /* 0x002fe4000f8e08ff */
[----:B------:R-:W-:Y:S01]  /*1220*/  IADD3 R18, P1, R23, UR4, RZ ;  /* 0x0000000417127c10 */ /* 0x000fe2000ff3e0ff */
[----:B------:R-:W-:Y:S02]  /*1230*/  UIADD3 UR4, UP0, UR4, 0x40, URZ ;  /* 0x0000004004047890 */ /* 0x000fe4000ff1e03f */
[----:B------:R1:W-:Y:S01]  /*1240*/  LDGSTS.E.BYPASS.128 [R15], desc[UR18][R16.64], !P0 ;  /* 0x00000000100f7fae */ /* 0x0003e2000c101c52 */
[----:B------:R-:W-:Y:S01]  /*1250*/  IADD3.X R19, R90, UR5, RZ, P1, !PT ;  /* 0x000000055a137c10 */ /* 0x000fe20008ffe4ff */
[----:B------:R-:W-:Y:S01]  /*1260*/  UIADD3.X UR5, URZ, UR5, URZ, UP0, !UPT ;  /* 0x000000053f057290 */ /* 0x000fe200087fe43f */
[----:B-1----:R-:W-:Y:S01]  /*1270*/  LEA R17, R7, UR6, 0x1 ;  /* 0x0000000607117c11 */ /* 0x002fe2000f8e08ff */
[----:B------:R-:W-:-:S04]  /*1280*/  UMOV UR6, UR16 ;  /* 0x0000001000067c82 */ /* 0x000fc80008000000 */
[----:B------:R1:W-:Y:S01]  /*1290*/  LDGSTS.E.BYPASS.128 [R17], desc[UR18][R18.64], !P0 ;  /* 0x0000000012117fae */ /* 0x0003e2000c101c52 */
[----:B------:R-:W-:-:S03]  /*12a0*/  ISETP.GE.U32.AND P0, PT, R93, 0x3be0, PT ;  /* 0x00003be05d00780c */ /* 0x000fc60003f06070 */
[----:B------:R-:W0:Y:S10]  /*12b0*/  LDGDEPBAR ;  /* 0x00000000000079af */ /* 0x000e340000000000 */
[----:B-1----:R-:W-:Y:S05]  /*12c0*/  @!P0 BRA `(.L_x_0) ;  /* 0xfffffff800d88947 */ /* 0x002fea000383ffff */
[----:B------:R-:W-:Y:S02]  /*12d0*/  WARPGROUP.DEPBAR.LE gsb0, 0x0 ;  /* 0x00008000000079c5 */ /* 0x000fe40000010000 */
[----:B------:R-:W-:-:S04]  /*12e0*/  DEPBAR.LE SB0, 0x0 ;  /* 0x000080000000791a */ /* 0x000fc80000000000 */
[--C-:B------:R-:W-:Y:S02]  /*12f0*/  SHF.R.U32.HI R5, RZ, 0x1, R2.reuse ;  /* 0x00000001ff057819 */ /* 0x100fe40000011602 */
[----:B------:R-:W-:Y:S02]  /*1300*/  SHF.R.U32.HI R8, RZ, 0x5, R2 ;  /* 0x00000005ff087819 */ /* 0x000fe40000011602 */
[----:B------:R-:W-:Y:S02]  /*1310*/  LOP3.LUT R6, R2, 0xf, RZ, 0xc0, !PT ;  /* 0x0000000f02067812 */ /* 0x000fe400078ec0ff */
[----:B------:R-:W-:Y:S02]  /*1320*/  LOP3.LUT R7, R5, 0x8, RZ, 0xc0, !PT ;  /* 0x0000000805077812 */ /* 0x000fe400078ec0ff */
[----:B------:R-:W-:Y:S02]  /*1330*/  LOP3.LUT R5, R8, 0x3, RZ, 0xc0, !PT ;  /* 0x0000000308057812 */ /* 0x000fe400078ec0ff */
[----:B------:R-:W-:Y:S01]  /*1340*/  F2FP.BF16.F32.PACK_AB R24, R25, R24 ;  /* 0x000000181918723e */ /* 0x000fe200000010ff */
[----:B------:R-:W-:Y:S01]  /*1350*/  IMAD R6, R6, 0x88, R7 ;  /* 0x0000008806067824 */ /* 0x000fe200078e0207 */
[----:B------:R-:W-:Y:S01]  /*1360*/  F2FP.BF16.F32.PACK_AB R25, R27, R26 ;  /* 0x0000001a1b19723e */ /* 0x000fe200000010ff */
[----:B------:R-:W-:Y:S01]  /*1370*/  IMAD.SHL.U32 R8, R5, 0x2, RZ ;  /* 0x0000000205087824 */ /* 0x000fe200078e00ff */
[----:B------:R-:W-:Y:S01]  /*1380*/  F2FP.BF16.F32.PACK_AB R32, R33, R32 ;  /* 0x000000202120723e */ /* 0x000fe200000010ff */
[----:B------:R-:W-:Y:S01]  /*1390*/  IMAD R5, R5, 0x880, R6 ;  /* 0x0000088005057824 */ /* 0x000fe200078e0206 */
[----:B------:R-:W-:Y:S01]  /*13a0*/  F2FP.BF16.F32.PACK_AB R26, R29, R28 ;  /* 0x0000001c1d1a723e */ /* 0x000fe200000010ff */
[----:B------:R-:W1:Y:S01]  /*13b0*/  LDC.64 R6, c[0x0][0x220] ;  /* 0x00008800ff067b82 */ /* 0x000e620000000a00 */
[----:B------:R-:W-:-:S02]  /*13c0*/  F2FP.BF16.F32.PACK_AB R27, R31, R30 ;  /* 0x0000001e1f1b723e */ /* 0x000fc400000010ff */
[----:B------:R-:W-:Y:S02]  /*13d0*/  F2FP.BF16.F32.PACK_AB R33, R35, R34 ;  /* 0x000000222321723e */ /* 0x000fe400000010ff */
[----:B------:R-:W-:Y:S02]  /*13e0*/  F2FP.BF16.F32.PACK_AB R40, R41, R40 ;  /* 0x000000282928723e */ /* 0x000fe400000010ff */
[----:B------:R-:W-:Y:S01]  /*13f0*/  LEA R5, R5, UR14, 0x1 ;  /* 0x0000000e05057c11 */ /* 0x000fe2000f8e08ff */
[----:B------:R-:W-:Y:S01]  /*1400*/  BAR.SYNC.DEFER_BLOCKING 0x0 ;  /* 0x0000000000007b1d */ /* 0x000fe20000010000 */
[----:B------:R-:W-:Y:S02]  /*1410*/  F2FP.BF16.F32.PACK_AB R34, R37, R36 ;  /* 0x000000242522723e */ /* 0x000fe400000010ff */
[----:B------:R-:W-:Y:S02]  /*1420*/  F2FP.BF16.F32.PACK_AB R35, R39, R38 ;  /* 0x000000262723723e */ /* 0x000fe400000010ff */
[----:B------:R-:W-:-:S02]  /*1430*/  F2FP.BF16.F32.PACK_AB R41, R43, R42 ;  /* 0x0000002a2b29723e */ /* 0x000fc400000010ff */
[----:B------:R-:W-:Y:S02]  /*1440*/  F2FP.BF16.F32.PACK_AB R48, R49, R48 ;  /* 0x000000303130723e */ /* 0x000fe400000010ff */
[----:B------:R-:W-:Y:S01]  /*1450*/  F2FP.BF16.F32.PACK_AB R42, R45, R44 ;  /* 0x0000002c2d2a723e */ /* 0x000fe200000010ff */
[----:B------:R-:W-:Y:S01]  /*1460*/  IMAD.SHL.U32 R45, R2, 0x8, RZ ;  /* 0x00000008022d7824 */ /* 0x000fe200078e00ff */
[----:B------:R-:W-:Y:S02]  /*1470*/  F2FP.BF16.F32.PACK_AB R43, R47, R46 ;  /* 0x0000002e2f2b723e */ /* 0x000fe400000010ff */
[----:B------:R-:W-:Y:S02]  /*1480*/  F2FP.BF16.F32.PACK_AB R49, R51, R50 ;  /* 0x000000323331723e */ /* 0x000fe400000010ff */
[----:B------:R-:W-:Y:S02]  /*1490*/  F2FP.BF16.F32.PACK_AB R56, R57, R56 ;  /* 0x000000383938723e */ /* 0x000fe400000010ff */
[----:B------:R-:W-:-:S02]  /*14a0*/  F2FP.BF16.F32.PACK_AB R50, R53, R52 ;  /* 0x000000343532723e */ /* 0x000fc400000010ff */
[----:B------:R-:W-:Y:S02]  /*14b0*/  F2FP.BF16.F32.PACK_AB R51, R55, R54 ;  /* 0x000000363733723e */ /* 0x000fe400000010ff */
[----:B------:R-:W-:Y:S02]  /*14c0*/  F2FP.BF16.F32.PACK_AB R57, R59, R58 ;  /* 0x0000003a3b39723e */ /* 0x000fe400000010ff */
[----:B------:R-:W-:Y:S01]  /*14d0*/  F2FP.BF16.F32.PACK_AB R64, R65, R64 ;  /* 0x000000404140723e */ /* 0x000fe200000010ff */
[----:B------:R-:W-:Y:S01]  /*14e0*/  STSM.16.M88.4 [R5], R24 ;  /* 0x0000001805007844 */ /* 0x000fe20000000200 */
[----:B------:R-:W-:Y:S02]  /*14f0*/  F2FP.BF16.F32.PACK_AB R58, R61, R60 ;  /* 0x0000003c3d3a723e */ /* 0x000fe400000010ff */
[----:B------:R-:W-:Y:S01]  /*1500*/  F2FP.BF16.F32.PACK_AB R59, R63, R62 ;  /* 0x0000003e3f3b723e */ /* 0x000fe200000010ff */
[----:B------:R2:W-:Y:S01]  /*1510*/  STSM.16.M88.4 [R5+0x20], R32 ;  /* 0x0000202005007844 */ /* 0x0005e20000000200 */
[----:B------:R-:W-:-:S02]  /*1520*/  F2FP.BF16.F32.PACK_AB R65, R67, R66 ;  /* 0x000000424341723e */ /* 0x000fc400000010ff */
[----:B------:R-:W-:Y:S01]  /*1530*/  F2FP.BF16.F32.PACK_AB R72, R73, R72 ;  /* 0x000000484948723e */ /* 0x000fe200000010ff */
[----:B------:R3:W-:Y:S01]  /*1540*/  STSM.16.M88.4 [R5+0x40], R40 ;  /* 0x0000402805007844 */ /* 0x0007e20000000200 */
[----:B------:R-:W-:Y:S02]  /*1550*/  F2FP.BF16.F32.PACK_AB R66, R69, R68 ;  /* 0x000000444542723e */ /* 0x000fe400000010ff */
[----:B------:R-:W-:Y:S01]  /*1560*/  F2FP.BF16.F32.PACK_AB R67, R71, R70 ;  /* 0x000000464743723e */ /* 0x000fe200000010ff */
[----:B------:R-:W-:Y:S01]  /*1570*/  STSM.16.M88.4 [R5+0x60], R48 ;  /* 0x0000603005007844 */ /* 0x000fe20000000200 */
[----:B------:R-:W-:Y:S02]  /*1580*/  F2FP.BF16.F32.PACK_AB R73, R75, R74 ;  /* 0x0000004a4b49723e */ /* 0x000fe400000010ff */
[----:B------:R-:W-:Y:S01]  /*1590*/  F2FP.BF16.F32.PACK_AB R80, R81, R80 ;  /* 0x000000505150723e */ /* 0x000fe200000010ff */
[----:B------:R-:W-:Y:S01]  /*15a0*/  STSM.16.M88.4 [R5+0x80], R56 ;  /* 0x0000803805007844 */ /* 0x000fe20000000200 */
[----:B------:R-:W-:-:S02]  /*15b0*/  F2FP.BF16.F32.PACK_AB R74, R77, R76 ;  /* 0x0000004c4d4a723e */ /* 0x000fc400000010ff */
[----:B------:R-:W-:Y:S01]  /*15c0*/  F2FP.BF16.F32.PACK_AB R75, R79, R78 ;  /* 0x0000004e4f4b723e */ /* 0x000fe200000010ff */
[----:B------:R-:W-:Y:S01]  /*15d0*/  STSM.16.M88.4 [R5+0xa0], R64 ;  /* 0x0000a04005007844 */ /* 0x000fe20000000200 */
[----:B------:R-:W-:Y:S02]  /*15e0*/  F2FP.BF16.F32.PACK_AB R81, R83, R82 ;  /* 0x000000525351723e */ /* 0x000fe400000010ff */
[----:B------:R-:W-:Y:S01]  /*15f0*/  F2FP.BF16.F32.PACK_AB R82, R85, R84 ;  /* 0x000000545552723e */ /* 0x000fe200000010ff */
[----:B------:R-:W-:Y:S01]  /*1600*/  STSM.16.M88.4 [R5+0xc0], R72 ;  /* 0x0000c04805007844 */ /* 0x000fe20000000200 */
[----:B------:R-:W-:Y:S02]  /*1610*/  F2FP.BF16.F32.PACK_AB R83, R87, R86 ;  /* 0x000000565753723e */ /* 0x000fe400000010ff */
[----:B------:R-:W-:Y:S02]  /*1620*/  LOP3.LUT R91, R8, R91, RZ, 0xfc, !PT ;  /* 0x0000005b085b7212 */ /* 0x000fe400078efcff */
[----:B------:R-:W-:Y:S01]  /*1630*/  LOP3.LUT R2, R45, 0x78, RZ, 0xc0, !PT ;  /* 0x000000782d027812 */ /* 0x000fe200078ec0ff */
[----:B------:R4:W-:Y:S01]  /*1640*/  STSM.16.M88.4 [R5+0xe0], R80 ;  /* 0x0000e05005007844 */ /* 0x0009e20000000200 */
[----:B------:R-:W-:-:S02]  /*1650*/  LOP3.LUT R4, R4, 0x78, R45, 0xf8, !PT ;  /* 0x0000007804047812 */ /* 0x000fc400078ef82d */
[----:B--2---:R-:W-:Y:S01]  /*1660*/  LOP3.LUT R33, R3, 0x10, RZ, 0xfc, !PT ;  /* 0x0000001003217812 */ /* 0x004fe200078efcff */
[----:B------:R-:W-:Y:S01]  /*1670*/  IMAD R2, R91, 0x88, R2 ;  /* 0x000000885b027824 */ /* 0x000fe200078e0202 */
[----:B------:R-:W-:Y:S01]  /*1680*/  BAR.SYNC.DEFER_BLOCKING 0x0 ;  /* 0x0000000000007b1d */ /* 0x000fe20000010000 */
[----:B------:R-:W-:Y:S01]  /*1690*/  ISETP.GE.AND P0, PT, R4, 0xc00, PT ;  /* 0x00000c000400780c */ /* 0x000fe20003f06270 */
[C---:B---3--:R-:W-:Y:S01]  /*16a0*/  IMAD R43, R3.reuse, 0xc00, R4 ;  /* 0x00000c00032b7824 */ /* 0x048fe200078e0204 */
[----:B------:R-:W-:Y:S02]  /*16b0*/  LOP3.LUT R35, R3, 0x18, RZ, 0xfc, !PT ;  /* 0x0000001803237812 */ /* 0x000fe400078efcff */
[----:B------:R-:W-:Y:S01]  /*16c0*/  LEA R44, R2, UR14, 0x1 ;  /* 0x0000000e022c7c11 */ /* 0x000fe2000f8e08ff */
[----:B------:R-:W-:Y:S01]  /*16d0*/  VIADD R45, R43, 0x6000 ;  /* 0x000060002b2d7836 */ /* 0x000fe20000000000 */
[----:B------:R-:W-:Y:S01]  /*16e0*/  ISETP.LT.AND P1, PT, R3, R0, !P0 ;  /* 0x000000000300720c */ /* 0x000fe20004721270 */
[----:B------:R-:W-:Y:S01]  /*16f0*/  VIADD R47, R43, 0x24000 ;  /* 0x000240002b2f7836 */ /* 0x000fe20000000000 */
[----:B------:R-:W-:-:S02]  /*1700*/  LOP3.LUT R41, R3, 0x20, RZ, 0xfc, !PT ;  /* 0x0000002003297812 */ /* 0x000fc400078efcff */
[----:B----4-:R-:W-:Y:S02]  /*1710*/  LOP3.LUT R5, R3, 0x8, RZ, 0xfc, !PT ;  /* 0x0000000803057812 */ /* 0x010fe400078efcff */
[-C--:B------:R-:W-:Y:S02]  /*1720*/  ISETP.LT.AND P5, PT, R33, R0.reuse, !P0 ;  /* 0x000000002100720c */ /* 0x080fe400047a1270 */
[-C--:B------:R-:W-:Y:S01]  /*1730*/  ISETP.LT.AND P6, PT, R5, R0.reuse, !P0 ;  /* 0x000000000500720c */ /* 0x080fe200047c1270 */
[----:B-1----:R-:W-:Y:S01]  /*1740*/  IMAD.WIDE R4, R43, 0x2, R6 ;  /* 0x000000022b047825 */ /* 0x002fe200078e0206 */
[-C--:B------:R-:W-:Y:S02]  /*1750*/  ISETP.LT.AND P4, PT, R35, R0.reuse, !P0 ;  /* 0x000000002300720c */ /* 0x080fe40004781270 */
[----:B------:R-:W-:Y:S02]  /*1760*/  LOP3.LUT R33, R3, 0x28, RZ, 0xfc, !PT ;  /* 0x0000002803217812 */ /* 0x000fe400078efcff */
[----:B------:R-:W-:-:S02]  /*1770*/  ISETP.LT.AND P3, PT, R41, R0, !P0 ;  /* 0x000000002900720c */ /* 0x000fc40004761270 */
[C---:B------:R-:W-:Y:S01]  /*1780*/  LOP3.LUT R35, R3.reuse, 0x30, RZ, 0xfc, !PT ;  /* 0x0000003003237812 */ /* 0x040fe200078efcff */
[----:B------:R-:W1:Y:S01]  /*1790*/  LDS.128 R36, [R44] ;  /* 0x000000002c247984 */ /* 0x000e620000000c00 */
[----:B------:R-:W-:Y:S01]  /*17a0*/  LOP3.LUT R41, R3, 0x38, RZ, 0xfc, !PT ;  /* 0x0000003803297812 */ /* 0x000fe200078efcff */
[----:B------:R-:W-:Y:S01]  /*17b0*/  IMAD.WIDE R2, R45, 0x2, R6 ;  /* 0x000000022d027825 */ /* 0x000fe200078e0206 */
[----:B------:R-:W-:Y:S01]  /*17c0*/  ISETP.LT.AND P2, PT, R33, R0, !P0 ;  /* 0x000000002100720c */ /* 0x000fe20004741270 */
[----:B------:R-:W2:Y:S02]  /*17d0*/  LDS.128 R28, [R44+0x880] ;  /* 0x000880002c1c7984 */ /* 0x000ea40000000c00 */
[C---:B------:R-:W-:Y:S02]  /*17e0*/  VIADD R33, R43.reuse, 0xc000 ;  /* 0x0000c0002b217836 */ /* 0x040fe40000000000 */
[----:B------:R-:W3:Y:S01]  /*17f0*/  LDS.128 R24, [R44+0x1100] ;  /* 0x001100002c187984 */ /* 0x000ee20000000c00 */
[----:B------:R-:W-:-:S02]  /*1800*/  VIADD R45, R43, 0x1e000 ;  /* 0x0001e0002b2d7836 */ /* 0x000fc40000000000 */
[--C-:B------:R-:W-:Y:S01]  /*1810*/  IMAD.WIDE R32, R33, 0x2, R6.reuse ;  /* 0x0000000221207825 */ /* 0x100fe200078e0206 */
[----:B------:R-:W4:Y:S04]  /*1820*/  LDS.128 R20, [R44+0x1980] ;  /* 0x001980002c147984 */ /* 0x000f280000000c00 */
[----:B------:R-:W5:Y:S04]  /*1830*/  LDS.128 R16, [R44+0x2200] ;  /* 0x002200002c107984 */ /* 0x000f680000000c00 */
[----:B------:R-:W5:Y:S04]  /*1840*/  LDS.128 R12, [R44+0x2a80] ;  /* 0x002a80002c0c7984 */ /* 0x000f680000000c00 */
[----:B------:R-:W5:Y:S04]  /*1850*/  LDS.128 R8, [R44+0x3300] ;  /* 0x003300002c087984 */ /* 0x000f680000000c00 */
[----:B-1----:R1:W-:Y:S01]  /*1860*/  @P1 STG.E.128 desc[UR18][R4.64], R36 ;  /* 0x0000002404001986 */ /* 0x0023e2000c101d12 */
[-C--:B------:R-:W-:Y:S01]  /*1870*/  ISETP.LT.AND P1, PT, R35, R0.reuse, !P0 ;  /* 0x000000002300720c */ /* 0x080fe20004721270 */
[----:B------:R-:W-:Y:S01]  /*1880*/  VIADD R35, R43, 0x12000 ;  /* 0x000120002b237836 */ /* 0x000fe20000000000 */
[----:B------:R-:W-:Y:S01]  /*1890*/  ISETP.LT.AND P0, PT, R41, R0, !P0 ;  /* 0x000000002900720c */ /* 0x000fe20004701270 */
[----:B------:R-:W-:Y:S01]  /*18a0*/  VIADD R41, R43, 0x18000 ;  /* 0x000180002b297836 */ /* 0x000fe20000000000 */
[----:B--2---:R2:W-:Y:S01]  /*18b0*/  @P6 STG.E.128 desc[UR18][R2.64], R28 ;  /* 0x0000001c02006986 */ /* 0x0045e2000c101d12 */
[----:B------:R-:W-:-:S03]  /*18c0*/  IMAD.WIDE R34, R35, 0x2, R6 ;  /* 0x0000000223227825 */ /* 0x000fc600078e0206 */
[----:B---3--:R2:W-:Y:S04]  /*18d0*/  @P5 STG.E.128 desc[UR18][R32.64], R24 ;  /* 0x0000001820005986 */ /* 0x0085e8000c101d12 */
[----:B----4-:R2:W-:Y:S01]  /*18e0*/  @P4 STG.E.128 desc[UR18][R34.64], R20 ;  /* 0x0000001422004986 */ /* 0x0105e2000c101d12 */
[----:B-1----:R-:W-:-:S04]  /*18f0*/  IMAD.WIDE R4, R41, 0x2, R6 ;  /* 0x0000000229047825 */ /* 0x002fc800078e0206 */
[--C-:B------:R-:W-:Y:S01]  /*1900*/  IMAD.WIDE R36, R45, 0x2, R6.reuse ;  /* 0x000000022d247825 */ /* 0x100fe200078e0206 */
[----:B-----5:R2:W-:Y:S03]  /*1910*/  @P3 STG.E.128 desc[UR18][R4.64], R16 ;  /* 0x0000001004003986 */ /* 0x0205e6000c101d12 */
[----:B------:R-:W-:Y:S01]  /*1920*/  IMAD.WIDE R38, R47, 0x2, R6 ;  /* 0x000000022f267825 */ /* 0x000fe200078e0206 */
[----:B------:R2:W-:Y:S04]  /*1930*/  @P2 STG.E.128 desc[UR18][R36.64], R12 ;  /* 0x0000000c24002986 */ /* 0x0005e8000c101d12 */
[----:B------:R2:W-:Y:S01]  /*1940*/  @P1 STG.E.128 desc[UR18][R38.64], R8 ;  /* 0x0000000826001986 */ /* 0x0005e2000c101d12 */
[----:B------:R-:W-:Y:S05]  /*1950*/  @!P0 EXIT ;  /* 0x000000000000894d */ /* 0x000fea0003800000 */
[----:B------:R-:W1:Y:S01]  /*1960*/  LDS.128 R44, [R44+0x3b80] ;  /* 0x003b80002c2c7984 */ /* 0x000e620000000c00 */
[----:B------:R-:W-:-:S04]  /*1970*/  VIADD R43, R43, 0x2a000 ;  /* 0x0002a0002b2b7836 */ /* 0x000fc80000000000 */
[----:B------:R-:W-:-:S05]  /*1980*/  IMAD.WIDE R6, R43, 0x2, R6 ;  /* 0x000000022b067825 */ /* 0x000fca00078e0206 */
[----:B-1----:R-:W-:Y:S01]  /*1990*/  STG.E.128 desc[UR18][R6.64], R44 ;  /* 0x0000002c06007986 */ /* 0x002fe2000c101d12 */
[----:B------:R-:W-:Y:S05]  /*19a0*/  EXIT ;  /* 0x000000000000794d */ /* 0x000fea0003800000 */
.L_x_1:
[----:B------:R-:W-:-:S00]  /*19b0*/  BRA `(.L_x_1) ;  /* 0xfffffffc00fc7947 */ /* 0x000fc0000383ffff */
[----:B------:R-:W-:-:S00]  /*19c0*/  NOP ;  /* 0x0000000000007918 */ /* 0x000fc00000000000 */
        /* <DEDUP_REMOVED lines=11> */
.L_x_2:


//--------------------- .nv.shared.triton_mm      --------------------------
	.section	.nv.shared.triton_mm,"aw",@nobits
	.sectionflags	@""
	.align	16
	.zero		1024


//--------------------- .nv.constant0.triton_mm   --------------------------
	.section	.nv.constant0.triton_mm,"a",@progbits
	.sectionflags	@""
	.align	4
.nv.constant0.triton_mm:
	.zero		556
